//
// Generated by NVIDIA NVVM Compiler
//
// Compiler Build ID: CL-36424714
// Cuda compilation tools, release 13.0, V13.0.88
// Based on NVVM 20.0.0
//

.version 9.0
.target sm_100
.address_size 64

	// .globl	_Z2K1v
.extern .func  (.param .b32 func_retval0) vprintf
(
	.param .b64 vprintf_param_0,
	.param .b64 vprintf_param_1
)
;
.global .align 1 .b8 $str[7] = {105, 110, 32, 75, 49, 10};
.global .align 1 .b8 $str$1[7] = {105, 110, 32, 75, 50, 10};
.global .align 1 .b8 $str$2[7] = {105, 110, 32, 75, 51, 10};
.global .align 1 .b8 $str$3[7] = {105, 110, 32, 75, 52, 10};

.visible .entry _Z2K1v()
{
	.reg .b32 	%r<3>;
	.reg .b64 	%rd<3>;

	mov.u64 	%rd1, $str;
	cvta.global.u64 	%rd2, %rd1;
	{ // callseq 0, 0
	.param .b64 param0;
	st.param.b64 	[param0], %rd2;
	.param .b64 param1;
	st.param.b64 	[param1], 0;
	.param .b32 retval0;
	call.uni (retval0), 
	vprintf, 
	(
	param0, 
	param1
	);
	ld.param.b32 	%r1, [retval0];
	} // callseq 0
	ret;

}
	// .globl	_Z2K2v
.visible .entry _Z2K2v()
{
	.reg .b32 	%r<3>;
	.reg .b64 	%rd<3>;

	mov.u64 	%rd1, $str$1;
	cvta.global.u64 	%rd2, %rd1;
	{ // callseq 1, 0
	.param .b64 param0;
	st.param.b64 	[param0], %rd2;
	.param .b64 param1;
	st.param.b64 	[param1], 0;
	.param .b32 retval0;
	call.uni (retval0), 
	vprintf, 
	(
	param0, 
	param1
	);
	ld.param.b32 	%r1, [retval0];
	} // callseq 1
	ret;

}
	// .globl	_Z2K3v
.visible .entry _Z2K3v()
{
	.reg .b32 	%r<3>;
	.reg .b64 	%rd<3>;

	mov.u64 	%rd1, $str$2;
	cvta.global.u64 	%rd2, %rd1;
	{ // callseq 2, 0
	.param .b64 param0;
	st.param.b64 	[param0], %rd2;
	.param .b64 param1;
	st.param.b64 	[param1], 0;
	.param .b32 retval0;
	call.uni (retval0), 
	vprintf, 
	(
	param0, 
	param1
	);
	ld.param.b32 	%r1, [retval0];
	} // callseq 2
	ret;

}
	// .globl	_Z2K4v
.visible .entry _Z2K4v()
{
	.reg .b32 	%r<3>;
	.reg .b64 	%rd<3>;

	mov.u64 	%rd1, $str$3;
	cvta.global.u64 	%rd2, %rd1;
	{ // callseq 3, 0
	.param .b64 param0;
	st.param.b64 	[param0], %rd2;
	.param .b64 param1;
	st.param.b64 	[param1], 0;
	.param .b32 retval0;
	call.uni (retval0), 
	vprintf, 
	(
	param0, 
	param1
	);
	ld.param.b32 	%r1, [retval0];
	} // callseq 3
	ret;

}


// ===== COMPILED SASS (sm_100) =====

	.target	sm_100

	.elftype	@"ET_EXEC"


//--------------------- .note.nv.tkinfo           --------------------------
	.section	.note.nv.tkinfo,"",@"SHT_NOTE"
	.sectionflags	@"SHF_NOTE_NV_TKINFO"
	.tkinfo
        /*0018*/ 	.word	0x00000002
        /*0030*/ 	.string	""
        /*0030*/ 	.string	"ptxas"
        /*0030*/ 	.string	"Cuda compilation tools, release 13.0, V13.0.88"
        /*0030*/ 	.string	"Build cuda_13.0.r13.0/compiler.36424714_0"
        /*0030*/ 	.string	"-arch sm_100 -m 64 "



//--------------------- .note.nv.cuinfo           --------------------------
	.section	.note.nv.cuinfo,"",@"SHT_NOTE"
	.sectionflags	@"SHF_NOTE_NV_CUINFO"
        /*0018*/ 	.short	0x0002
        /*001a*/ 	.short	0x0064
        /*001c*/ 	.short	0x0082
	.zero		2


//--------------------- .nv.info                  --------------------------
	.section	.nv.info,"",@"SHT_CUDA_INFO"
	.align	4


	//----- nvinfo : EIATTR_REGCOUNT
	.align		4
        /*0000*/ 	.byte	0x04, 0x2f
        /*0002*/ 	.short	(.L_5 - .L_4)
	.align		4
.L_4:
        /*0004*/ 	.word	index@(_Z2K1v)
        /*0008*/ 	.word	0x00000018


	//----- nvinfo : EIATTR_FRAME_SIZE
	.align		4
.L_5:
        /*000c*/ 	.byte	0x04, 0x11
        /*000e*/ 	.short	(.L_7 - .L_6)
	.align		4
.L_6:
        /*0010*/ 	.word	index@(_Z2K1v)
        /*0014*/ 	.word	0x00000000


	//----- nvinfo : EIATTR_REGCOUNT
	.align		4
.L_7:
        /*0018*/ 	.byte	0x04, 0x2f
        /*001a*/ 	.short	(.L_9 - .L_8)
	.align		4
.L_8:
        /*001c*/ 	.word	index@(_Z2K2v)
        /*0020*/ 	.word	0x00000018


	//----- nvinfo : EIATTR_FRAME_SIZE
	.align		4
.L_9:
        /*0024*/ 	.byte	0x04, 0x11
        /*0026*/ 	.short	(.L_11 - .L_10)
	.align		4
.L_10:
        /*0028*/ 	.word	index@(_Z2K2v)
        /*002c*/ 	.word	0x00000000


	//----- nvinfo : EIATTR_REGCOUNT
	.align		4
.L_11:
        /*0030*/ 	.byte	0x04, 0x2f
        /*0032*/ 	.short	(.L_13 - .L_12)
	.align		4
.L_12:
        /*0034*/ 	.word	index@(_Z2K3v)
        /*0038*/ 	.word	0x00000018


	//----- nvinfo : EIATTR_FRAME_SIZE
	.align		4
.L_13:
        /*003c*/ 	.byte	0x04, 0x11
        /*003e*/ 	.short	(.L_15 - .L_14)
	.align		4
.L_14:
        /*0040*/ 	.word	index@(_Z2K3v)
        /*0044*/ 	.word	0x00000000


	//----- nvinfo : EIATTR_REGCOUNT
	.align		4
.L_15:
        /*0048*/ 	.byte	0x04, 0x2f
        /*004a*/ 	.short	(.L_17 - .L_16)
	.align		4
.L_16:
        /*004c*/ 	.word	index@(_Z2K4v)
        /*0050*/ 	.word	0x00000018


	//----- nvinfo : EIATTR_FRAME_SIZE
	.align		4
.L_17:
        /*0054*/ 	.byte	0x04, 0x11
        /*0056*/ 	.short	(.L_19 - .L_18)
	.align		4
.L_18:
        /*0058*/ 	.word	index@(_Z2K4v)
        /*005c*/ 	.word	0x00000000


	//----- nvinfo : EIATTR_MIN_STACK_SIZE
	.align		4
.L_19:
        /*0060*/ 	.byte	0x04, 0x12
        /*0062*/ 	.short	(.L_21 - .L_20)
	.align		4
.L_20:
        /*0064*/ 	.word	index@(_Z2K4v)
        /*0068*/ 	.word	0x00000000


	//----- nvinfo : EIATTR_MIN_STACK_SIZE
	.align		4
.L_21:
        /*006c*/ 	.byte	0x04, 0x12
        /*006e*/ 	.short	(.L_23 - .L_22)
	.align		4
.L_22:
        /*0070*/ 	.word	index@(_Z2K3v)
        /*0074*/ 	.word	0x00000000


	//----- nvinfo : EIATTR_MIN_STACK_SIZE
	.align		4
.L_23:
        /*0078*/ 	.byte	0x04, 0x12
        /*007a*/ 	.short	(.L_25 - .L_24)
	.align		4
.L_24:
        /*007c*/ 	.word	index@(_Z2K2v)
        /*0080*/ 	.word	0x00000000


	//----- nvinfo : EIATTR_MIN_STACK_SIZE
	.align		4
.L_25:
        /*0084*/ 	.byte	0x04, 0x12
        /*0086*/ 	.short	(.L_27 - .L_26)
	.align		4
.L_26:
        /*0088*/ 	.word	index@(_Z2K1v)
        /*008c*/ 	.word	0x00000000
.L_27:


//--------------------- .nv.compat                --------------------------
	.section	.nv.compat,"",@"SHT_CUDA_COMPAT_INFO"
	.align	4
        /*0000*/ 	.byte	0x02, 0x09, 0x00, 0x00, 0x02, 0x02, 0x01, 0x00, 0x02, 0x05, 0x05, 0x00, 0x03, 0x07, 0x01, 0x01
        /*0010*/ 	.byte	0x02, 0x03, 0x00, 0x00, 0x02, 0x06, 0x01, 0x00, 0x04, 0x0b, 0x08, 0x00, 0x09, 0x00, 0x00, 0x00
        /*0020*/ 	.byte	0x00, 0x00, 0x00, 0x00


//--------------------- .nv.info._Z2K4v           --------------------------
	.section	.nv.info._Z2K4v,"",@"SHT_CUDA_INFO"
	.sectionflags	@""
	.align	4


	//----- nvinfo : EIATTR_CUDA_API_VERSION
	.align		4
        /*0000*/ 	.byte	0x04, 0x37
        /*0002*/ 	.short	(.L_29 - .L_28)
.L_28:
        /*0004*/ 	.word	0x00000082


	//----- nvinfo : EIATTR_SPARSE_MMA_MASK
	.align		4
.L_29:
        /*0008*/ 	.byte	0x03, 0x50
        /*000a*/ 	.short	0x0000


	//----- nvinfo : EIATTR_MAXREG_COUNT
	.align		4
        /*000c*/ 	.byte	0x03, 0x1b
        /*000e*/ 	.short	0x00ff


	//----- nvinfo : EIATTR_EXTERNS
	.align		4
        /*0010*/ 	.byte	0x04, 0x0f
        /*0012*/ 	.short	(.L_31 - .L_30)


	//   ....[0]....
	.align		4
.L_30:
        /*0014*/ 	.word	index@(vprintf)


	//----- nvinfo : EIATTR_MERCURY_ISA_VERSION
	.align		4
.L_31:
        /*0018*/ 	.byte	0x03, 0x5f
        /*001a*/ 	.short	0x0101


	//----- nvinfo : EIATTR_VRC_CTA_INIT_COUNT
	.align		4
        /*001c*/ 	.byte	0x02, 0x4a
	.zero		1
	.zero		1


	//----- nvinfo : EIATTR_SYSCALL_OFFSETS
	.align		4
        /*0020*/ 	.byte	0x04, 0x46
        /*0022*/ 	.short	(.L_33 - .L_32)


	//   ....[0]....
.L_32:
        /*0024*/ 	.word	0x00000080


	//----- nvinfo : EIATTR_EXIT_INSTR_OFFSETS
	.align		4
.L_33:
        /*0028*/ 	.byte	0x04, 0x1c
        /*002a*/ 	.short	(.L_35 - .L_34)


	//   ....[0]....
.L_34:
        /*002c*/ 	.word	0x00000090


	//----- nvinfo : EIATTR_SW_WAR
	.align		4
.L_35:
        /*0030*/ 	.byte	0x04, 0x36
        /*0032*/ 	.short	(.L_37 - .L_36)
.L_36:
        /*0034*/ 	.word	0x00000008
.L_37:


//--------------------- .nv.info._Z2K3v           --------------------------
	.section	.nv.info._Z2K3v,"",@"SHT_CUDA_INFO"
	.sectionflags	@""
	.align	4


	//----- nvinfo : EIATTR_CUDA_API_VERSION
	.align		4
        /*0000*/ 	.byte	0x04, 0x37
        /*0002*/ 	.short	(.L_39 - .L_38)
.L_38:
        /*0004*/ 	.word	0x00000082


	//----- nvinfo : EIATTR_SPARSE_MMA_MASK
	.align		4
.L_39:
        /*0008*/ 	.byte	0x03, 0x50
        /*000a*/ 	.short	0x0000


	//----- nvinfo : EIATTR_MAXREG_COUNT
	.align		4
        /*000c*/ 	.byte	0x03, 0x1b
        /*000e*/ 	.short	0x00ff


	//----- nvinfo : EIATTR_EXTERNS
	.align		4
        /*0010*/ 	.byte	0x04, 0x0f
        /*0012*/ 	.short	(.L_41 - .L_40)


	//   ....[0]....
	.align		4
.L_40:
        /*0014*/ 	.word	index@(vprintf)


	//----- nvinfo : EIATTR_MERCURY_ISA_VERSION
	.align		4
.L_41:
        /*0018*/ 	.byte	0x03, 0x5f
        /*001a*/ 	.short	0x0101


	//----- nvinfo : EIATTR_VRC_CTA_INIT_COUNT
	.align		4
        /*001c*/ 	.byte	0x02, 0x4a
	.zero		1
	.zero		1


	//----- nvinfo : EIATTR_SYSCALL_OFFSETS
	.align		4
        /*0020*/ 	.byte	0x04, 0x46
        /*0022*/ 	.short	(.L_43 - .L_42)


	//   ....[0]....
.L_42:
        /*0024*/ 	.word	0x00000080


	//----- nvinfo : EIATTR_EXIT_INSTR_OFFSETS
	.align		4
.L_43:
        /*0028*/ 	.byte	0x04, 0x1c
        /*002a*/ 	.short	(.L_45 - .L_44)


	//   ....[0]....
.L_44:
        /*002c*/ 	.word	0x00000090


	//----- nvinfo : EIATTR_SW_WAR
	.align		4
.L_45:
        /*0030*/ 	.byte	0x04, 0x36
        /*0032*/ 	.short	(.L_47 - .L_46)
.L_46:
        /*0034*/ 	.word	0x00000008
.L_47:


//--------------------- .nv.info._Z2K2v           --------------------------
	.section	.nv.info._Z2K2v,"",@"SHT_CUDA_INFO"
	.sectionflags	@""
	.align	4


	//----- nvinfo : EIATTR_CUDA_API_VERSION
	.align		4
        /*0000*/ 	.byte	0x04, 0x37
        /*0002*/ 	.short	(.L_49 - .L_48)
.L_48:
        /*0004*/ 	.word	0x00000082


	//----- nvinfo : EIATTR_SPARSE_MMA_MASK
	.align		4
.L_49:
        /*0008*/ 	.byte	0x03, 0x50
        /*000a*/ 	.short	0x0000


	//----- nvinfo : EIATTR_MAXREG_COUNT
	.align		4
        /*000c*/ 	.byte	0x03, 0x1b
        /*000e*/ 	.short	0x00ff


	//----- nvinfo : EIATTR_EXTERNS
	.align		4
        /*0010*/ 	.byte	0x04, 0x0f
        /*0012*/ 	.short	(.L_51 - .L_50)


	//   ....[0]....
	.align		4
.L_50:
        /*0014*/ 	.word	index@(vprintf)


	//----- nvinfo : EIATTR_MERCURY_ISA_VERSION
	.align		4
.L_51:
        /*0018*/ 	.byte	0x03, 0x5f
        /*001a*/ 	.short	0x0101


	//----- nvinfo : EIATTR_VRC_CTA_INIT_COUNT
	.align		4
        /*001c*/ 	.byte	0x02, 0x4a
	.zero		1
	.zero		1


	//----- nvinfo : EIATTR_SYSCALL_OFFSETS
	.align		4
        /*0020*/ 	.byte	0x04, 0x46
        /*0022*/ 	.short	(.L_53 - .L_52)


	//   ....[0]....
.L_52:
        /*0024*/ 	.word	0x00000080


	//----- nvinfo : EIATTR_EXIT_INSTR_OFFSETS
	.align		4
.L_53:
        /*0028*/ 	.byte	0x04, 0x1c
        /*002a*/ 	.short	(.L_55 - .L_54)


	//   ....[0]....
.L_54:
        /*002c*/ 	.word	0x00000090


	//----- nvinfo : EIATTR_SW_WAR
	.align		4
.L_55:
        /*0030*/ 	.byte	0x04, 0x36
        /*0032*/ 	.short	(.L_57 - .L_56)
.L_56:
        /*0034*/ 	.word	0x00000008
.L_57:


//--------------------- .nv.info._Z2K1v           --------------------------
	.section	.nv.info._Z2K1v,"",@"SHT_CUDA_INFO"
	.sectionflags	@""
	.align	4


	//----- nvinfo : EIATTR_CUDA_API_VERSION
	.align		4
        /*0000*/ 	.byte	0x04, 0x37
        /*0002*/ 	.short	(.L_59 - .L_58)
.L_58:
        /*0004*/ 	.word	0x00000082


	//----- nvinfo : EIATTR_SPARSE_MMA_MASK
	.align		4
.L_59:
        /*0008*/ 	.byte	0x03, 0x50
        /*000a*/ 	.short	0x0000


	//----- nvinfo : EIATTR_MAXREG_COUNT
	.align		4
        /*000c*/ 	.byte	0x03, 0x1b
        /*000e*/ 	.short	0x00ff


	//----- nvinfo : EIATTR_EXTERNS
	.align		4
        /*0010*/ 	.byte	0x04, 0x0f
        /*0012*/ 	.short	(.L_61 - .L_60)


	//   ....[0]....
	.align		4
.L_60:
        /*0014*/ 	.word	index@(vprintf)


	//----- nvinfo : EIATTR_MERCURY_ISA_VERSION
	.align		4
.L_61:
        /*0018*/ 	.byte	0x03, 0x5f
        /*001a*/ 	.short	0x0101


	//----- nvinfo : EIATTR_VRC_CTA_INIT_COUNT
	.align		4
        /*001c*/ 	.byte	0x02, 0x4a
	.zero		1
	.zero		1


	//----- nvinfo : EIATTR_SYSCALL_OFFSETS
	.align		4
        /*0020*/ 	.byte	0x04, 0x46
        /*0022*/ 	.short	(.L_63 - .L_62)


	//   ....[0]....
.L_62:
        /*0024*/ 	.word	0x00000080


	//----- nvinfo : EIATTR_EXIT_INSTR_OFFSETS
	.align		4
.L_63:
        /*0028*/ 	.byte	0x04, 0x1c
        /*002a*/ 	.short	(.L_65 - .L_64)


	//   ....[0]....
.L_64:
        /*002c*/ 	.word	0x00000090


	//----- nvinfo : EIATTR_SW_WAR
	.align		4
.L_65:
        /*0030*/ 	.byte	0x04, 0x36
        /*0032*/ 	.short	(.L_67 - .L_66)
.L_66:
        /*0034*/ 	.word	0x00000008
.L_67:


//--------------------- .nv.callgraph             --------------------------
	.section	.nv.callgraph,"",@"SHT_CUDA_CALLGRAPH"
	.align	4
	.sectionentsize	8
	.align		4
        /*0000*/ 	.word	0x00000000
	.align		4
        /*0004*/ 	.word	0xffffffff
	.align		4
        /*0008*/ 	.word	index@(_Z2K4v)
	.align		4
        /*000c*/ 	.word	index@(vprintf)
	.align		4
        /*0010*/ 	.word	index@(_Z2K3v)
	.align		4
        /*0014*/ 	.word	index@(vprintf)
	.align		4
        /*0018*/ 	.word	index@(_Z2K2v)
	.align		4
        /*001c*/ 	.word	index@(vprintf)
	.align		4
        /*0020*/ 	.word	index@(_Z2K1v)
	.align		4
        /*0024*/ 	.word	index@(vprintf)
	.align		4
        /*0028*/ 	.word	0x00000000
	.align		4
        /*002c*/ 	.word	0xfffffffe
	.align		4
        /*0030*/ 	.word	0x00000000
	.align		4
        /*0034*/ 	.word	0xfffffffd
	.align		4
        /*0038*/ 	.word	0x00000000
	.align		4
        /*003c*/ 	.word	0xfffffffc


//--------------------- .nv.constant4             --------------------------
	.section	.nv.constant4,"a",@progbits
	.align	8
	.align		8
.nv.constant4:
        /*0000*/ 	.dword	vprintf
	.align		8
        /*0008*/ 	.dword	$str
	.align		8
        /*0010*/ 	.dword	$str$1
	.align		8
        /*0018*/ 	.dword	$str$2
	.align		8
        /*0020*/ 	.dword	$str$3


//--------------------- .text._Z2K4v              --------------------------
	.section	.text._Z2K4v,"ax",@progbits
	.align	128
        .global         _Z2K4v
        .type           _Z2K4v,@function
        .size           _Z2K4v,(.L_x_8 - _Z2K4v)
        .other          _Z2K4v,@"STO_CUDA_ENTRY STV_DEFAULT"
_Z2K4v:
.text._Z2K4v:
[----:B------:R-:W0:Y:S01]  /*0000*/  LDC R1, c[0x0][0x37c] ;  /* 0x0000df00ff017b82 */ /* 0x000e220000000800 */
[----:B------:R-:W-:Y:S01]  /*0010*/  MOV R0, 0x0 ;  /* 0x0000000000007802 */ /* 0x000fe20000000f00 */
[----:B------:R-:W1:Y:S01]  /*0020*/  LDCU.64 UR4, c[0x4][0x20] ;  /* 0x01000400ff0477ac */ /* 0x000e620008000a00 */
[----:B------:R-:W-:-:S05]  /*0030*/  CS2R R6, SRZ ;  /* 0x0000000000067805 */ /* 0x000fca000001ff00 */
[----:B------:R2:W3:Y:S01]  /*0040*/  LDC.64 R2, c[0x4][R0] ;  /* 0x0100000000027b82 */ /* 0x0004e20000000a00 */
[----:B-1----:R-:W-:Y:S02]  /*0050*/  IMAD.U32 R4, RZ, RZ, UR4 ;  /* 0x00000004ff047e24 */ /* 0x002fe4000f8e00ff */
[----:B--2---:R-:W-:-:S07]  /*0060*/  IMAD.U32 R5, RZ, RZ, UR5 ;  /* 0x00000005ff057e24 */ /* 0x004fce000f8e00ff */
[----:B------:R-:W-:-:S07]  /*0070*/  LEPC R20, `(.L_x_0) ;  /* 0x000000001014794e */ /* 0x000fce0000000000 */
[----:B0--3--:R-:W-:Y:S05]  /*0080*/  CALL.ABS.NOINC R2 ;  /* 0x0000000002007343 */ /* 0x009fea0003c00000 */
.L_x_0:
[----:B------:R-:W-:Y:S05]  /*0090*/  EXIT ;  /* 0x000000000000794d */ /* 0x000fea0003800000 */
.L_x_1:
[----:B------:R-:W-:-:S00]  /*00a0*/  BRA `(.L_x_1) ;  /* 0xfffffffc00fc7947 */ /* 0x000fc0000383ffff */
[----:B------:R-:W-:-:S00]  /*00b0*/  NOP ;  /* 0x0000000000007918 */ /* 0x000fc00000000000 */
        /* <DEDUP_REMOVED lines=12> */
.L_x_8:


//--------------------- .text._Z2K3v              --------------------------
	.section	.text._Z2K3v,"ax",@progbits
	.align	128
        .global         _Z2K3v
        .type           _Z2K3v,@function
        .size           _Z2K3v,(.L_x_9 - _Z2K3v)
        .other          _Z2K3v,@"STO_CUDA_ENTRY STV_DEFAULT"
_Z2K3v:
.text._Z2K3v:
        /* <DEDUP_REMOVED lines=9> */
.L_x_2:
[----:B------:R-:W-:Y:S05]  /*0090*/  EXIT ;  /* 0x000000000000794d */ /* 0x000fea0003800000 */
.L_x_3:
        /* <DEDUP_REMOVED lines=14> */
.L_x_9:


//--------------------- .text._Z2K2v              --------------------------
	.section	.text._Z2K2v,"ax",@progbits
	.align	128
        .global         _Z2K2v
        .type           _Z2K2v,@function
        .size           _Z2K2v,(.L_x_10 - _Z2K2v)
        .other          _Z2K2v,@"STO_CUDA_ENTRY STV_DEFAULT"
_Z2K2v:
.text._Z2K2v:
        /* <DEDUP_REMOVED lines=9> */
.L_x_4:
[----:B------:R-:W-:Y:S05]  /*0090*/  EXIT ;  /* 0x000000000000794d */ /* 0x000fea0003800000 */
.L_x_5:
        /* <DEDUP_REMOVED lines=14> */
.L_x_10:


//--------------------- .text._Z2K1v              --------------------------
	.section	.text._Z2K1v,"ax",@progbits
	.align	128
        .global         _Z2K1v
        .type           _Z2K1v,@function
        .size           _Z2K1v,(.L_x_11 - _Z2K1v)
        .other          _Z2K1v,@"STO_CUDA_ENTRY STV_DEFAULT"
_Z2K1v:
.text._Z2K1v:
        /* <DEDUP_REMOVED lines=9> */
.L_x_6:
[----:B------:R-:W-:Y:S05]  /*0090*/  EXIT ;  /* 0x000000000000794d */ /* 0x000fea0003800000 */
.L_x_7:
        /* <DEDUP_REMOVED lines=14> */
.L_x_11:


//--------------------- .nv.global.init           --------------------------
	.section	.nv.global.init,"aw",@progbits
.nv.global.init:
	.type		$str$2,@object
	.size		$str$2,($str - $str$2)
$str$2:
        /*0000*/ 	.byte	0x69, 0x6e, 0x20, 0x4b, 0x33, 0x0a, 0x00
	.type		$str,@object
	.size		$str,($str$3 - $str)
$str:
        /*0007*/ 	.byte	0x69, 0x6e, 0x20, 0x4b, 0x31, 0x0a, 0x00
	.type		$str$3,@object
	.size		$str$3,($str$1 - $str$3)
$str$3:
        /*000e*/ 	.byte	0x69, 0x6e, 0x20, 0x4b, 0x34, 0x0a, 0x00
	.type		$str$1,@object
	.size		$str$1,(.L_1 - $str$1)
$str$1:
        /*0015*/ 	.byte	0x69, 0x6e, 0x20, 0x4b, 0x32, 0x0a, 0x00
.L_1:


//--------------------- .nv.shared.reserved.0     --------------------------
	.section	.nv.shared.reserved.0,"aw",@nobits
	.weak		__nv_reservedSMEM_offset_0_alias
	.size		__nv_reservedSMEM_offset_0_alias, 0, 64
	.other		__nv_reservedSMEM_offset_0_alias,@"STO_CUDA_RESERVED_SHARED STV_DEFAULT"
__nv_reservedSMEM_offset_0_alias:
	.zero		0
	.zero		64


//--------------------- .nv.constant0._Z2K4v      --------------------------
	.section	.nv.constant0._Z2K4v,"a",@progbits
	.sectionflags	@""
	.align	4
.nv.constant0._Z2K4v:
	.zero		896


//--------------------- .nv.constant0._Z2K3v      --------------------------
	.section	.nv.constant0._Z2K3v,"a",@progbits
	.sectionflags	@""
	.align	4
.nv.constant0._Z2K3v:
	.zero		896


//--------------------- .nv.constant0._Z2K2v      --------------------------
	.section	.nv.constant0._Z2K2v,"a",@progbits
	.sectionflags	@""
	.align	4
.nv.constant0._Z2K2v:
	.zero		896


//--------------------- .nv.constant0._Z2K1v      --------------------------
	.section	.nv.constant0._Z2K1v,"a",@progbits
	.sectionflags	@""
	.align	4
.nv.constant0._Z2K1v:
	.zero		896


//--------------------- SYMBOLS --------------------------

	.type		.nv.reservedSmem.offset0,@object
	.size		.nv.reservedSmem.offset0,0x4
	.type		vprintf,@function
